	.headerflags	@"EF_CUDA_TEXMODE_UNIFIED EF_CUDA_64BIT_ADDRESS EF_CUDA_ACCELERATORS EF_CUDA_SM90 EF_CUDA_VIRTUAL_SM(EF_CUDA_SM90)"
	.elftype	@"ET_EXEC"


//--------------------- .nv.info                  --------------------------
	.section	.nv.info,"",@"SHT_CUDA_INFO"
	.align	4


	//----- nvinfo : EIATTR_REGCOUNT
	.align		4
        /*0000*/ 	.byte	0x04, 0x2f
        /*0002*/ 	.short	(.L_3 - .L_2)
	.align		4
.L_2:
        /*0004*/ 	.word	index@(triton_poi_fused__native_batch_norm_legit_no_training_relu_39)
        /*0008*/ 	.word	0x00000016


	//----- nvinfo : EIATTR_MIN_STACK_SIZE
	.align		4
.L_3:
        /*000c*/ 	.byte	0x04, 0x12
        /*000e*/ 	.short	(.L_5 - .L_4)
	.align		4
.L_4:
        /*0010*/ 	.word	index@(triton_poi_fused__native_batch_norm_legit_no_training_relu_39)
        /*0014*/ 	.word	0x00000000


	//----- nvinfo : EIATTR_FRAME_SIZE
	.align		4
.L_5:
        /*0018*/ 	.byte	0x04, 0x11
        /*001a*/ 	.short	(.L_7 - .L_6)
	.align		4
.L_6:
        /*001c*/ 	.word	index@(triton_poi_fused__native_batch_norm_legit_no_training_relu_39)
        /*0020*/ 	.word	0x00000000


	//----- nvinfo : EIATTR_MIN_STACK_SIZE
	.align		4
.L_7:
        /*0024*/ 	.byte	0x04, 0x12
        /*0026*/ 	.short	(.L_9 - .L_8)
	.align		4
.L_8:
        /*0028*/ 	.word	index@(triton_poi_fused__native_batch_norm_legit_no_training_relu_39)
        /*002c*/ 	.word	0x00000000
.L_9:


//--------------------- .nv.info.triton_poi_fused__native_batch_norm_legit_no_training_relu_39 --------------------------
	.section	.nv.info.triton_poi_fused__native_batch_norm_legit_no_training_relu_39,"",@"SHT_CUDA_INFO"
	.sectionflags	@""
	.align	4


	//----- nvinfo : EIATTR_CUDA_API_VERSION
	.align		4
        /*0000*/ 	.byte	0x04, 0x37
        /*0002*/ 	.short	(.L_11 - .L_10)
.L_10:
        /*0004*/ 	.word	0x0000007c


	//----- nvinfo : EIATTR_KPARAM_INFO
	.align		4
.L_11:
        /*0008*/ 	.byte	0x04, 0x17
        /*000a*/ 	.short	(.L_13 - .L_12)
.L_12:
        /*000c*/ 	.word	0x00000000
        /*0010*/ 	.short	0x0006
        /*0012*/ 	.short	0x0030
        /*0014*/ 	.byte	0x00, 0xf0, 0x11, 0x00


	//----- nvinfo : EIATTR_KPARAM_INFO
	.align		4
.L_13:
        /*0018*/ 	.byte	0x04, 0x17
        /*001a*/ 	.short	(.L_15 - .L_14)
.L_14:
        /*001c*/ 	.word	0x00000000
        /*0020*/ 	.short	0x0005
        /*0022*/ 	.short	0x0028
        /*0024*/ 	.byte	0x00, 0xf4, 0x21, 0x00


	//----- nvinfo : EIATTR_KPARAM_INFO
	.align		4
.L_15:
        /*0028*/ 	.byte	0x04, 0x17
        /*002a*/ 	.short	(.L_17 - .L_16)
.L_16:
        /*002c*/ 	.word	0x00000000
        /*0030*/ 	.short	0x0004
        /*0032*/ 	.short	0x0020
        /*0034*/ 	.byte	0x00, 0xf4, 0x21, 0x00


	//----- nvinfo : EIATTR_KPARAM_INFO
	.align		4
.L_17:
        /*0038*/ 	.byte	0x04, 0x17
        /*003a*/ 	.short	(.L_19 - .L_18)
.L_18:
        /*003c*/ 	.word	0x00000000
        /*0040*/ 	.short	0x0003
        /*0042*/ 	.short	0x0018
        /*0044*/ 	.byte	0x00, 0xf4, 0x21, 0x00


	//----- nvinfo : EIATTR_KPARAM_INFO
	.align		4
.L_19:
        /*0048*/ 	.byte	0x04, 0x17
        /*004a*/ 	.short	(.L_21 - .L_20)
.L_20:
        /*004c*/ 	.word	0x00000000
        /*0050*/ 	.short	0x0002
        /*0052*/ 	.short	0x0010
        /*0054*/ 	.byte	0x00, 0xf4, 0x21, 0x00


	//----- nvinfo : EIATTR_KPARAM_INFO
	.align		4
.L_21:
        /*0058*/ 	.byte	0x04, 0x17
        /*005a*/ 	.short	(.L_23 - .L_22)
.L_22:
        /*005c*/ 	.word	0x00000000
        /*0060*/ 	.short	0x0001
        /*0062*/ 	.short	0x0008
        /*0064*/ 	.byte	0x00, 0xf4, 0x21, 0x00


	//----- nvinfo : EIATTR_KPARAM_INFO
	.align		4
.L_23:
        /*0068*/ 	.byte	0x04, 0x17
        /*006a*/ 	.short	(.L_25 - .L_24)
.L_24:
        /*006c*/ 	.word	0x00000000
        /*0070*/ 	.short	0x0000
        /*0072*/ 	.short	0x0000
        /*0074*/ 	.byte	0x00, 0xf4, 0x21, 0x00


	//----- nvinfo : EIATTR_SPARSE_MMA_MASK
	.align		4
.L_25:
        /*0078*/ 	.byte	0x03, 0x50
        /*007a*/ 	.short	0x0000


	//----- nvinfo : EIATTR_MAXREG_COUNT
	.align		4
        /*007c*/ 	.byte	0x03, 0x1b
        /*007e*/ 	.short	0x00ff


	//----- nvinfo : EIATTR_EXIT_INSTR_OFFSETS
	.align		4
        /*0080*/ 	.byte	0x04, 0x1c
        /*0082*/ 	.short	(.L_27 - .L_26)


	//   ....[0]....
.L_26:
        /*0084*/ 	.word	0x00000410


	//   ....[1]....
        /*0088*/ 	.word	0x00000430


	//----- nvinfo : EIATTR_REQNTID
	.align		4
.L_27:
        /*008c*/ 	.byte	0x04, 0x10
        /*008e*/ 	.short	(.L_29 - .L_28)
.L_28:
        /*0090*/ 	.word	0x00000080
        /*0094*/ 	.word	0x00000001
        /*0098*/ 	.word	0x00000001


	//----- nvinfo : EIATTR_CBANK_PARAM_SIZE
	.align		4
.L_29:
        /*009c*/ 	.byte	0x03, 0x19
        /*009e*/ 	.short	0x0034


	//----- nvinfo : EIATTR_PARAM_CBANK
	.align		4
        /*00a0*/ 	.byte	0x04, 0x0a
        /*00a2*/ 	.short	(.L_31 - .L_30)
	.align		4
.L_30:
        /*00a4*/ 	.word	index@(.nv.constant0.triton_poi_fused__native_batch_norm_legit_no_training_relu_39)
        /*00a8*/ 	.short	0x0210
        /*00aa*/ 	.short	0x0034


	//----- nvinfo : EIATTR_SW_WAR
	.align		4
.L_31:
        /*00ac*/ 	.byte	0x04, 0x36
        /*00ae*/ 	.short	(.L_33 - .L_32)
.L_32:
        /*00b0*/ 	.word	0x00000008
.L_33:


//--------------------- .nv.callgraph             --------------------------
	.section	.nv.callgraph,"",@"SHT_CUDA_CALLGRAPH"
	.align	4
	.sectionentsize	8
	.align		4
        /*0000*/ 	.word	0x00000000
	.align		4
        /*0004*/ 	.word	0xffffffff
	.align		4
        /*0008*/ 	.word	0x00000000
	.align		4
        /*000c*/ 	.word	0xfffffffe
	.align		4
        /*0010*/ 	.word	0x00000000
	.align		4
        /*0014*/ 	.word	0xfffffffd
	.align		4
        /*0018*/ 	.word	0x00000000
	.align		4
        /*001c*/ 	.word	0xfffffffc


//--------------------- .nv.constant4             --------------------------
	.section	.nv.constant4,"a",@progbits
	.align	8
	.align		8
.nv.constant4:
        /*0000*/ 	.dword	_$_str
	.align		8
        /*0008*/ 	.dword	_$_str_$_2


//--------------------- .text.triton_poi_fused__native_batch_norm_legit_no_training_relu_39 --------------------------
	.section	.text.triton_poi_fused__native_batch_norm_legit_no_training_relu_39,"ax",@progbits
	.align	128
        .global         triton_poi_fused__native_batch_norm_legit_no_training_relu_39
        .type           triton_poi_fused__native_batch_norm_legit_no_training_relu_39,@function
        .size           triton_poi_fused__native_batch_norm_legit_no_training_relu_39,(.L_x_1 - triton_poi_fused__native_batch_norm_legit_no_training_relu_39)
        .other          triton_poi_fused__native_batch_norm_legit_no_training_relu_39,@"STO_CUDA_ENTRY STV_DEFAULT"
triton_poi_fused__native_batch_norm_legit_no_training_relu_39:
.text.triton_poi_fused__native_batch_norm_legit_no_training_relu_39:
[----:B------:R-:W0:Y:S01]  /*0000*/  LDC R1, c[0x0][0x28] ;  /* 0x00000a00ff017b82 */ /* 0x000e220000000800 */
[----:B------:R-:W1:Y:S07]  /*0010*/  S2R R0, SR_TID.X ;  /* 0x0000000000007919 */ /* 0x000e6e0000002100 */
[----:B------:R-:W2:Y:S01]  /*0020*/  LDC.64 R8, c[0x0][0x220] ;  /* 0x00008800ff087b82 */ /* 0x000ea20000000a00 */
[----:B------:R-:W-:Y:S01]  /*0030*/  ULDC.64 UR4, c[0x0][0x208] ;  /* 0x0000820000047ab9 */ /* 0x000fe20000000a00 */
[----:B------:R-:W3:Y:S06]  /*0040*/  S2R R3, SR_CTAID.X ;  /* 0x0000000000037919 */ /* 0x000eec0000002500 */
[----:B------:R-:W4:Y:S08]  /*0050*/  LDC.64 R12, c[0x0][0x210] ;  /* 0x00008400ff0c7b82 */ /* 0x000f300000000a00 */
[----:B------:R-:W5:Y:S08]  /*0060*/  LDC.64 R14, c[0x0][0x218] ;  /* 0x00008600ff0e7b82 */ /* 0x000f700000000a00 */
[----:B------:R-:W5:Y:S01]  /*0070*/  LDC.64 R16, c[0x0][0x228] ;  /* 0x00008a00ff107b82 */ /* 0x000f620000000a00 */
[----:B-1----:R-:W-:-:S07]  /*0080*/  SHF.L.U32 R0, R0, 0x1, RZ ;  /* 0x0000000100007819 */ /* 0x002fce00000006ff */
[----:B------:R-:W1:Y:S01]  /*0090*/  LDC.64 R18, c[0x0][0x230] ;  /* 0x00008c00ff127b82 */ /* 0x000e620000000a00 */
[----:B------:R-:W-:-:S04]  /*00a0*/  LOP3.LUT R0, R0, 0xfe, RZ, 0xc0, !PT ;  /* 0x000000fe00007812 */ /* 0x000fc800078ec0ff */
[----:B---3--:R-:W-:-:S04]  /*00b0*/  LEA R0, R3, R0, 0x8 ;  /* 0x0000000003007211 */ /* 0x008fc800078e40ff */
[C---:B------:R-:W-:Y:S01]  /*00c0*/  ISETP.GE.AND P0, PT, R0.reuse, 0x5a00, PT ;  /* 0x00005a000000780c */ /* 0x040fe20003f06270 */
[----:B------:R-:W-:-:S05]  /*00d0*/  IMAD.HI R2, R0, 0x66666667, RZ ;  /* 0x6666666700027827 */ /* 0x000fca00078e02ff */
[----:B------:R-:W-:-:S04]  /*00e0*/  SHF.R.U32.HI R3, RZ, 0x1f, R2 ;  /* 0x0000001fff037819 */ /* 0x000fc80000011602 */
[----:B------:R-:W-:-:S05]  /*00f0*/  LEA.HI.SX32 R3, R2, R3, 0x1a ;  /* 0x0000000302037211 */ /* 0x000fca00078fd2ff */
[----:B------:R-:W-:Y:S01]  /*0100*/  IMAD R11, R3, -0xa0, R0 ;  /* 0xffffff60030b7824 */ /* 0x000fe200078e0200 */
[----:B------:R-:W-:-:S03]  /*0110*/  CS2R R2, SRZ ;  /* 0x0000000000027805 */ /* 0x000fc6000001ff00 */
[----:B--2---:R-:W-:-:S05]  /*0120*/  IMAD.WIDE R8, R11, 0x4, R8 ;  /* 0x000000040b087825 */ /* 0x004fca00078e0208 */
[----:B------:R2:W3:Y:S01]  /*0130*/  @!P0 LDG.E.EL.64 R2, desc[UR4][R8.64] ;  /* 0x0000000408028981 */ /* 0x0004e2000c2e1b00 */
[----:B------:R-:W-:Y:S02]  /*0140*/  CS2R R4, SRZ ;  /* 0x0000000000047805 */ /* 0x000fe4000001ff00 */
[----:B------:R-:W-:Y:S01]  /*0150*/  CS2R R6, SRZ ;  /* 0x0000000000067805 */ /* 0x000fe2000001ff00 */
[----:B----4-:R-:W-:-:S04]  /*0160*/  IMAD.WIDE R12, R0, 0x4, R12 ;  /* 0x00000004000c7825 */ /* 0x010fc800078e020c */
[C---:B-----5:R-:W-:Y:S01]  /*0170*/  IMAD.WIDE R14, R11.reuse, 0x4, R14 ;  /* 0x000000040b0e7825 */ /* 0x060fe200078e020e */
[----:B------:R-:W4:Y:S01]  /*0180*/  @!P0 LDG.E.64 R4, desc[UR4][R12.64] ;  /* 0x000000040c048981 */ /* 0x000f22000c1e1b00 */
[----:B--2---:R-:W-:Y:S02]  /*0190*/  CS2R R8, SRZ ;  /* 0x0000000000087805 */ /* 0x004fe4000001ff00 */
[C---:B0-----:R-:W-:Y:S01]  /*01a0*/  IMAD.WIDE R16, R11.reuse, 0x4, R16 ;  /* 0x000000040b107825 */ /* 0x041fe200078e0210 */
[----:B------:R0:W4:Y:S03]  /*01b0*/  @!P0 LDG.E.EL.64 R6, desc[UR4][R14.64] ;  /* 0x000000040e068981 */ /* 0x000126000c2e1b00 */
[----:B-1----:R-:W-:Y:S01]  /*01c0*/  IMAD.WIDE R18, R11, 0x4, R18 ;  /* 0x000000040b127825 */ /* 0x002fe200078e0212 */
[----:B------:R-:W-:-:S04]  /*01d0*/  CS2R R10, SRZ ;  /* 0x00000000000a7805 */ /* 0x000fc8000001ff00 */
[----:B------:R-:W2:Y:S04]  /*01e0*/  @!P0 LDG.E.EL.64 R8, desc[UR4][R18.64] ;  /* 0x0000000412088981 */ /* 0x000ea8000c2e1b00 */
[----:B------:R-:W2:Y:S01]  /*01f0*/  @!P0 LDG.E.EL.64 R10, desc[UR4][R16.64] ;  /* 0x00000004100a8981 */ /* 0x000ea2000c2e1b00 */
[----:B0-----:R-:W-:Y:S01]  /*0200*/  HFMA2.MMA R14, -RZ, RZ, 1.625, 0 ;  /* 0x3e800000ff0e7435 */ /* 0x001fe200000001ff */
[----:B---3--:R-:W-:Y:S01]  /*0210*/  FADD R2, R2, 0.0010000000474974513054 ;  /* 0x3a83126f02027421 */ /* 0x008fe20000000000 */
[----:B------:R-:W-:-:S03]  /*0220*/  FADD R3, R3, 0.0010000000474974513054 ;  /* 0x3a83126f03037421 */ /* 0x000fc60000000000 */
[----:B------:R-:W0:Y:S08]  /*0230*/  MUFU.SQRT R12, R2 ;  /* 0x00000002000c7308 */ /* 0x000e300000002000 */
[----:B------:R1:W3:Y:S01]  /*0240*/  MUFU.SQRT R13, R3 ;  /* 0x00000003000d7308 */ /* 0x0002e20000002000 */
[C---:B0-----:R-:W-:Y:S02]  /*0250*/  FSETP.GT.AND P1, PT, R12.reuse, 8.50705917302346158658e+37, PT ;  /* 0x7e8000000c00780b */ /* 0x041fe40003f24000 */
[----:B------:R-:W-:Y:S01]  /*0260*/  FSETP.GEU.AND P3, PT, R12, 1.175494350822287508e-38, PT ;  /* 0x008000000c00780b */ /* 0x000fe20003f6e000 */
[----:B-1----:R-:W0:Y:S01]  /*0270*/  LDC.64 R2, c[0x0][0x238] ;  /* 0x00008e00ff027b82 */ /* 0x002e220000000a00 */
[----:B---3--:R-:W-:-:S02]  /*0280*/  FSETP.GT.AND P2, PT, R13, 8.50705917302346158658e+37, PT ;  /* 0x7e8000000d00780b */ /* 0x008fc40003f44000 */
[----:B------:R-:W-:-:S07]  /*0290*/  FSETP.GEU.AND P4, PT, R13, 1.175494350822287508e-38, PT ;  /* 0x008000000d00780b */ /* 0x000fce0003f8e000 */
[----:B------:R-:W-:-:S04]  /*02a0*/  @P1 FMUL R12, R12, 0.25 ;  /* 0x3e8000000c0c1820 */ /* 0x000fc80000400000 */
[----:B------:R-:W-:Y:S01]  /*02b0*/  @!P3 FMUL R12, R12, 16777216 ;  /* 0x4b8000000c0cb820 */ /* 0x000fe20000400000 */
[----:B------:R-:W-:-:S04]  /*02c0*/  @P2 FMUL R13, R13, 0.25 ;  /* 0x3e8000000d0d2820 */ /* 0x000fc80000400000 */
[----:B------:R-:W-:Y:S01]  /*02d0*/  @!P4 FMUL R13, R13, 16777216 ;  /* 0x4b8000000d0dc820 */ /* 0x000fe20000400000 */
[----:B------:R-:W1:Y:S01]  /*02e0*/  MUFU.RCP R12, R12 ;  /* 0x0000000c000c7308 */ /* 0x000e620000001000 */
[----:B------:R-:W-:-:S07]  /*02f0*/  FSEL R15, R14, 1, P1 ;  /* 0x3f8000000e0f7808 */ /* 0x000fce0000800000 */
[----:B------:R-:W3:Y:S01]  /*0300*/  MUFU.RCP R13, R13 ;  /* 0x0000000d000d7308 */ /* 0x000ee20000001000 */
[----:B------:R-:W-:Y:S01]  /*0310*/  FSEL R14, R14, 1, P2 ;  /* 0x3f8000000e0e7808 */ /* 0x000fe20001000000 */
[----:B------:R-:W-:-:S04]  /*0320*/  @!P3 FMUL R15, R15, 16777216 ;  /* 0x4b8000000f0fb820 */ /* 0x000fc80000400000 */
[----:B------:R-:W-:Y:S01]  /*0330*/  @!P4 FMUL R14, R14, 16777216 ;  /* 0x4b8000000e0ec820 */ /* 0x000fe20000400000 */
[----:B----4-:R-:W-:Y:S01]  /*0340*/  FADD R5, -R7, R5 ;  /* 0x0000000507057221 */ /* 0x010fe20000000100 */
[----:B------:R-:W-:Y:S01]  /*0350*/  FADD R4, -R6, R4 ;  /* 0x0000000406047221 */ /* 0x000fe20000000100 */
[----:B-1----:R-:W-:Y:S01]  /*0360*/  FMUL R15, R12, R15 ;  /* 0x0000000f0c0f7220 */ /* 0x002fe20000400000 */
[----:B---3--:R-:W-:-:S03]  /*0370*/  FMUL R14, R13, R14 ;  /* 0x0000000e0d0e7220 */ /* 0x008fc60000400000 */
[----:B------:R-:W-:Y:S01]  /*0380*/  FMUL R15, R4, R15 ;  /* 0x0000000f040f7220 */ /* 0x000fe20000400000 */
[----:B------:R-:W-:-:S03]  /*0390*/  FMUL R14, R5, R14 ;  /* 0x0000000e050e7220 */ /* 0x000fc60000400000 */
[----:B--2---:R-:W-:Y:S01]  /*03a0*/  FFMA R8, R15, R10, R8 ;  /* 0x0000000a0f087223 */ /* 0x004fe20000000008 */
[----:B------:R-:W-:-:S04]  /*03b0*/  FFMA R9, R14, R11, R9 ;  /* 0x0000000b0e097223 */ /* 0x000fc80000000009 */
[----:B------:R-:W-:Y:S02]  /*03c0*/  FSETP.GEU.AND P1, PT, R8, RZ, PT ;  /* 0x000000ff0800720b */ /* 0x000fe40003f2e000 */
[C---:B------:R-:W-:Y:S01]  /*03d0*/  FSETP.GEU.AND P2, PT, R9.reuse, RZ, PT ;  /* 0x000000ff0900720b */ /* 0x040fe20003f4e000 */
[----:B0-----:R-:W-:Y:S01]  /*03e0*/  IMAD.WIDE R2, R0, 0x4, R2 ;  /* 0x0000000400027825 */ /* 0x001fe200078e0202 */
[----:B------:R-:W-:Y:S02]  /*03f0*/  FSEL R8, R8, RZ, P1 ;  /* 0x000000ff08087208 */ /* 0x000fe40000800000 */
[----:B------:R-:W-:Y:S01]  /*0400*/  FSEL R9, R9, RZ, P2 ;  /* 0x000000ff09097208 */ /* 0x000fe20001000000 */
[----:B------:R-:W-:Y:S08]  /*0410*/  @P0 EXIT ;  /* 0x000000000000094d */ /* 0x000ff00003800000 */
[----:B------:R-:W-:Y:S01]  /*0420*/  STG.E.64 desc[UR4][R2.64], R8 ;  /* 0x0000000802007986 */ /* 0x000fe2000c101b04 */
[----:B------:R-:W-:Y:S05]  /*0430*/  EXIT ;  /* 0x000000000000794d */ /* 0x000fea0003800000 */
.L_x_0:
[----:B------:R-:W-:-:S00]  /*0440*/  BRA `(.L_x_0) ;  /* 0xfffffffc00fc7947 */ /* 0x000fc0000383ffff */
[----:B------:R-:W-:-:S00]  /*0450*/  NOP ;  /* 0x0000000000007918 */ /* 0x000fc00000000000 */
        /* <DEDUP_REMOVED lines=10> */
.L_x_1:


//--------------------- .nv.global.init           --------------------------
	.section	.nv.global.init,"aw",@progbits
.nv.global.init:
	.type		_$_str,@object
	.size		_$_str,(_$_str_$_2 - _$_str)
_$_str:
        /*0000*/ 	.byte	0x5f, 0x5f, 0x43, 0x55, 0x44, 0x41, 0x5f, 0x46, 0x54, 0x5a, 0x00
	.type		_$_str_$_2,@object
	.size		_$_str_$_2,(.L_1 - _$_str_$_2)
_$_str_$_2:
        /*000b*/ 	.byte	0x5f, 0x5f, 0x43, 0x55, 0x44, 0x41, 0x5f, 0x50, 0x52, 0x45, 0x43, 0x5f, 0x53, 0x51, 0x52, 0x54
        /*001b*/ 	.byte	0x00
.L_1:


//--------------------- .nv.constant0.triton_poi_fused__native_batch_norm_legit_no_training_relu_39 --------------------------
	.section	.nv.constant0.triton_poi_fused__native_batch_norm_legit_no_training_relu_39,"a",@progbits
	.sectionflags	@""
	.align	4
.nv.constant0.triton_poi_fused__native_batch_norm_legit_no_training_relu_39:
	.zero		580
